	.headerflags	@"EF_CUDA_TEXMODE_UNIFIED EF_CUDA_64BIT_ADDRESS EF_CUDA_ACCELERATORS EF_CUDA_SM90 EF_CUDA_VIRTUAL_SM(EF_CUDA_SM90)"
	.elftype	@"ET_EXEC"


//--------------------- .nv.info                  --------------------------
	.section	.nv.info,"",@"SHT_CUDA_INFO"
	.align	4


	//----- nvinfo : EIATTR_REGCOUNT
	.align		4
        /*0000*/ 	.byte	0x04, 0x2f
        /*0002*/ 	.short	(.L_3 - .L_2)
	.align		4
.L_2:
        /*0004*/ 	.word	index@(triton_poi_fused__native_batch_norm_legit_no_training_add_leaky_relu_leaky_relu_backward_mul_1)
        /*0008*/ 	.word	0x0000001a


	//----- nvinfo : EIATTR_MIN_STACK_SIZE
	.align		4
.L_3:
        /*000c*/ 	.byte	0x04, 0x12
        /*000e*/ 	.short	(.L_5 - .L_4)
	.align		4
.L_4:
        /*0010*/ 	.word	index@(triton_poi_fused__native_batch_norm_legit_no_training_add_leaky_relu_leaky_relu_backward_mul_1)
        /*0014*/ 	.word	0x00000000


	//----- nvinfo : EIATTR_FRAME_SIZE
	.align		4
.L_5:
        /*0018*/ 	.byte	0x04, 0x11
        /*001a*/ 	.short	(.L_7 - .L_6)
	.align		4
.L_6:
        /*001c*/ 	.word	index@(triton_poi_fused__native_batch_norm_legit_no_training_add_leaky_relu_leaky_relu_backward_mul_1)
        /*0020*/ 	.word	0x00000000


	//----- nvinfo : EIATTR_MIN_STACK_SIZE
	.align		4
.L_7:
        /*0024*/ 	.byte	0x04, 0x12
        /*0026*/ 	.short	(.L_9 - .L_8)
	.align		4
.L_8:
        /*0028*/ 	.word	index@(triton_poi_fused__native_batch_norm_legit_no_training_add_leaky_relu_leaky_relu_backward_mul_1)
        /*002c*/ 	.word	0x00000000
.L_9:


//--------------------- .nv.info.triton_poi_fused__native_batch_norm_legit_no_training_add_leaky_relu_leaky_relu_backward_mul_1 --------------------------
	.section	.nv.info.triton_poi_fused__native_batch_norm_legit_no_training_add_leaky_relu_leaky_relu_backward_mul_1,"",@"SHT_CUDA_INFO"
	.sectionflags	@""
	.align	4


	//----- nvinfo : EIATTR_CUDA_API_VERSION
	.align		4
        /*0000*/ 	.byte	0x04, 0x37
        /*0002*/ 	.short	(.L_11 - .L_10)
.L_10:
        /*0004*/ 	.word	0x0000007c


	//----- nvinfo : EIATTR_KPARAM_INFO
	.align		4
.L_11:
        /*0008*/ 	.byte	0x04, 0x17
        /*000a*/ 	.short	(.L_13 - .L_12)
.L_12:
        /*000c*/ 	.word	0x00000000
        /*0010*/ 	.short	0x0008
        /*0012*/ 	.short	0x0040
        /*0014*/ 	.byte	0x00, 0xf0, 0x11, 0x00


	//----- nvinfo : EIATTR_KPARAM_INFO
	.align		4
.L_13:
        /*0018*/ 	.byte	0x04, 0x17
        /*001a*/ 	.short	(.L_15 - .L_14)
.L_14:
        /*001c*/ 	.word	0x00000000
        /*0020*/ 	.short	0x0007
        /*0022*/ 	.short	0x0038
        /*0024*/ 	.byte	0x00, 0xf4, 0x21, 0x00


	//----- nvinfo : EIATTR_KPARAM_INFO
	.align		4
.L_15:
        /*0028*/ 	.byte	0x04, 0x17
        /*002a*/ 	.short	(.L_17 - .L_16)
.L_16:
        /*002c*/ 	.word	0x00000000
        /*0030*/ 	.short	0x0006
        /*0032*/ 	.short	0x0030
        /*0034*/ 	.byte	0x00, 0xf4, 0x21, 0x00


	//----- nvinfo : EIATTR_KPARAM_INFO
	.align		4
.L_17:
        /*0038*/ 	.byte	0x04, 0x17
        /*003a*/ 	.short	(.L_19 - .L_18)
.L_18:
        /*003c*/ 	.word	0x00000000
        /*0040*/ 	.short	0x0005
        /*0042*/ 	.short	0x0028
        /*0044*/ 	.byte	0x00, 0xf4, 0x21, 0x00


	//----- nvinfo : EIATTR_KPARAM_INFO
	.align		4
.L_19:
        /*0048*/ 	.byte	0x04, 0x17
        /*004a*/ 	.short	(.L_21 - .L_20)
.L_20:
        /*004c*/ 	.word	0x00000000
        /*0050*/ 	.short	0x0004
        /*0052*/ 	.short	0x0020
        /*0054*/ 	.byte	0x00, 0xf4, 0x21, 0x00


	//----- nvinfo : EIATTR_KPARAM_INFO
	.align		4
.L_21:
        /*0058*/ 	.byte	0x04, 0x17
        /*005a*/ 	.short	(.L_23 - .L_22)
.L_22:
        /*005c*/ 	.word	0x00000000
        /*0060*/ 	.short	0x0003
        /*0062*/ 	.short	0x0018
        /*0064*/ 	.byte	0x00, 0xf4, 0x21, 0x00


	//----- nvinfo : EIATTR_KPARAM_INFO
	.align		4
.L_23:
        /*0068*/ 	.byte	0x04, 0x17
        /*006a*/ 	.short	(.L_25 - .L_24)
.L_24:
        /*006c*/ 	.word	0x00000000
        /*0070*/ 	.short	0x0002
        /*0072*/ 	.short	0x0010
        /*0074*/ 	.byte	0x00, 0xf4, 0x21, 0x00


	//----- nvinfo : EIATTR_KPARAM_INFO
	.align		4
.L_25:
        /*0078*/ 	.byte	0x04, 0x17
        /*007a*/ 	.short	(.L_27 - .L_26)
.L_26:
        /*007c*/ 	.word	0x00000000
        /*0080*/ 	.short	0x0001
        /*0082*/ 	.short	0x0008
        /*0084*/ 	.byte	0x00, 0xf4, 0x21, 0x00


	//----- nvinfo : EIATTR_KPARAM_INFO
	.align		4
.L_27:
        /*0088*/ 	.byte	0x04, 0x17
        /*008a*/ 	.short	(.L_29 - .L_28)
.L_28:
        /*008c*/ 	.word	0x00000000
        /*0090*/ 	.short	0x0000
        /*0092*/ 	.short	0x0000
        /*0094*/ 	.byte	0x00, 0xf4, 0x21, 0x00


	//----- nvinfo : EIATTR_SPARSE_MMA_MASK
	.align		4
.L_29:
        /*0098*/ 	.byte	0x03, 0x50
        /*009a*/ 	.short	0x0000


	//----- nvinfo : EIATTR_MAXREG_COUNT
	.align		4
        /*009c*/ 	.byte	0x03, 0x1b
        /*009e*/ 	.short	0x00ff


	//----- nvinfo : EIATTR_EXIT_INSTR_OFFSETS
	.align		4
        /*00a0*/ 	.byte	0x04, 0x1c
        /*00a2*/ 	.short	(.L_31 - .L_30)


	//   ....[0]....
.L_30:
        /*00a4*/ 	.word	0x00000580


	//   ....[1]....
        /*00a8*/ 	.word	0x000005a0


	//----- nvinfo : EIATTR_REQNTID
	.align		4
.L_31:
        /*00ac*/ 	.byte	0x04, 0x10
        /*00ae*/ 	.short	(.L_33 - .L_32)
.L_32:
        /*00b0*/ 	.word	0x00000080
        /*00b4*/ 	.word	0x00000001
        /*00b8*/ 	.word	0x00000001


	//----- nvinfo : EIATTR_CBANK_PARAM_SIZE
	.align		4
.L_33:
        /*00bc*/ 	.byte	0x03, 0x19
        /*00be*/ 	.short	0x0044


	//----- nvinfo : EIATTR_PARAM_CBANK
	.align		4
        /*00c0*/ 	.byte	0x04, 0x0a
        /*00c2*/ 	.short	(.L_35 - .L_34)
	.align		4
.L_34:
        /*00c4*/ 	.word	index@(.nv.constant0.triton_poi_fused__native_batch_norm_legit_no_training_add_leaky_relu_leaky_relu_backward_mul_1)
        /*00c8*/ 	.short	0x0210
        /*00ca*/ 	.short	0x0044


	//----- nvinfo : EIATTR_SW_WAR
	.align		4
.L_35:
        /*00cc*/ 	.byte	0x04, 0x36
        /*00ce*/ 	.short	(.L_37 - .L_36)
.L_36:
        /*00d0*/ 	.word	0x00000008
.L_37:


//--------------------- .nv.callgraph             --------------------------
	.section	.nv.callgraph,"",@"SHT_CUDA_CALLGRAPH"
	.align	4
	.sectionentsize	8
	.align		4
        /*0000*/ 	.word	0x00000000
	.align		4
        /*0004*/ 	.word	0xffffffff
	.align		4
        /*0008*/ 	.word	0x00000000
	.align		4
        /*000c*/ 	.word	0xfffffffe
	.align		4
        /*0010*/ 	.word	0x00000000
	.align		4
        /*0014*/ 	.word	0xfffffffd
	.align		4
        /*0018*/ 	.word	0x00000000
	.align		4
        /*001c*/ 	.word	0xfffffffc


//--------------------- .nv.constant4             --------------------------
	.section	.nv.constant4,"a",@progbits
	.align	8
	.align		8
.nv.constant4:
        /*0000*/ 	.dword	_$_str
	.align		8
        /*0008*/ 	.dword	_$_str_$_2


//--------------------- .text.triton_poi_fused__native_batch_norm_legit_no_training_add_leaky_relu_leaky_relu_backward_mul_1 --------------------------
	.section	.text.triton_poi_fused__native_batch_norm_legit_no_training_add_leaky_relu_leaky_relu_backward_mul_1,"ax",@progbits
	.align	128
        .global         triton_poi_fused__native_batch_norm_legit_no_training_add_leaky_relu_leaky_relu_backward_mul_1
        .type           triton_poi_fused__native_batch_norm_legit_no_training_add_leaky_relu_leaky_relu_backward_mul_1,@function
        .size           triton_poi_fused__native_batch_norm_legit_no_training_add_leaky_relu_leaky_relu_backward_mul_1,(.L_x_1 - triton_poi_fused__native_batch_norm_legit_no_training_add_leaky_relu_leaky_relu_backward_mul_1)
        .other          triton_poi_fused__native_batch_norm_legit_no_training_add_leaky_relu_leaky_relu_backward_mul_1,@"STO_CUDA_ENTRY STV_DEFAULT"
triton_poi_fused__native_batch_norm_legit_no_training_add_leaky_relu_leaky_relu_backward_mul_1:
.text.triton_poi_fused__native_batch_norm_legit_no_training_add_leaky_relu_leaky_relu_backward_mul_1:
[----:B------:R-:W0:Y:S01]  /*0000*/  LDC R1, c[0x0][0x28] ;  /* 0x00000a00ff017b82 */ /* 0x000e220000000800 */
[----:B------:R-:W1:Y:S07]  /*0010*/  S2R R0, SR_TID.X ;  /* 0x0000000000007919 */ /* 0x000e6e0000002100 */
[----:B------:R-:W2:Y:S01]  /*0020*/  LDC.64 R12, c[0x0][0x230] ;  /* 0x00008c00ff0c7b82 */ /* 0x000ea20000000a00 */
[----:B------:R-:W-:Y:S01]  /*0030*/  IMAD.MOV.U32 R6, RZ, RZ, RZ ;  /* 0x000000ffff067224 */ /* 0x000fe200078e00ff */
[----:B------:R-:W-:Y:S01]  /*0040*/  ULDC.64 UR4, c[0x0][0x208] ;  /* 0x0000820000047ab9 */ /* 0x000fe20000000a00 */
[----:B------:R-:W3:Y:S05]  /*0050*/  S2R R7, SR_CTAID.X ;  /* 0x0000000000077919 */ /* 0x000eea0000002500 */
[----:B------:R-:W4:Y:S08]  /*0060*/  LDC.64 R8, c[0x0][0x228] ;  /* 0x00008a00ff087b82 */ /* 0x000f300000000a00 */
[----:B------:R-:W5:Y:S08]  /*0070*/  LDC.64 R22, c[0x0][0x220] ;  /* 0x00008800ff167b82 */ /* 0x000f700000000a00 */
[----:B------:R-:W2:Y:S08]  /*0080*/  LDC.64 R18, c[0x0][0x238] ;  /* 0x00008e00ff127b82 */ /* 0x000eb00000000a00 */
[----:B------:R-:W4:Y:S01]  /*0090*/  LDC.64 R10, c[0x0][0x240] ;  /* 0x00009000ff0a7b82 */ /* 0x000f220000000a00 */
[----:B-1----:R-:W-:-:S02]  /*00a0*/  SHF.L.U32 R0, R0, 0x1, RZ ;  /* 0x0000000100007819 */ /* 0x002fc400000006ff */
[----:B------:R-:W-:Y:S02]  /*00b0*/  CS2R R16, SRZ ;  /* 0x0000000000107805 */ /* 0x000fe4000001ff00 */
[----:B---3--:R-:W-:Y:S02]  /*00c0*/  SHF.R.S32.HI R2, RZ, 0x17, R7 ;  /* 0x00000017ff027819 */ /* 0x008fe40000011407 */
[----:B------:R-:W-:Y:S02]  /*00d0*/  CS2R R14, SRZ ;  /* 0x00000000000e7805 */ /* 0x000fe4000001ff00 */
[----:B------:R-:W-:Y:S02]  /*00e0*/  LOP3.LUT R0, R0, 0xfe, RZ, 0xc0, !PT ;  /* 0x000000fe00007812 */ /* 0x000fe400078ec0ff */
[----:B------:R-:W-:Y:S02]  /*00f0*/  CS2R R4, SRZ ;  /* 0x0000000000047805 */ /* 0x000fe4000001ff00 */
[----:B------:R-:W-:Y:S01]  /*0100*/  SGXT R2, R2, 0x1 ;  /* 0x000000010202781a */ /* 0x000fe20000000200 */
[----:B------:R-:W-:Y:S01]  /*0110*/  ULDC.64 UR6, c[0x0][0x248] ;  /* 0x0000920000067ab9 */ /* 0x000fe20000000a00 */
[----:B------:R-:W-:-:S04]  /*0120*/  LEA R7, R7, R0, 0x8 ;  /* 0x0000000007077211 */ /* 0x000fc800078e40ff */
[----:B------:R-:W-:Y:S02]  /*0130*/  LEA.HI R2, R2, R7, RZ, 0x4 ;  /* 0x0000000702027211 */ /* 0x000fe400078f20ff */
[----:B------:R-:W-:Y:S02]  /*0140*/  ISETP.GE.AND P0, PT, R7, 0x100, PT ;  /* 0x000001000700780c */ /* 0x000fe40003f06270 */
[----:B------:R-:W-:-:S04]  /*0150*/  SHF.R.S32.HI R2, RZ, 0x4, R2 ;  /* 0x00000004ff027819 */ /* 0x000fc80000011402 */
[----:B------:R-:W-:-:S04]  /*0160*/  LEA.HI R0, R2, R2, RZ, 0x2 ;  /* 0x0000000202007211 */ /* 0x000fc800078f10ff */
[----:B------:R-:W-:Y:S01]  /*0170*/  LOP3.LUT R21, R0, 0xfffffffc, RZ, 0xc0, !PT ;  /* 0xfffffffc00157812 */ /* 0x000fe200078ec0ff */
[----:B------:R-:W-:-:S04]  /*0180*/  HFMA2.MMA R0, -RZ, RZ, 0, 0 ;  /* 0x00000000ff007435 */ /* 0x000fc800000001ff */
[----:B------:R-:W-:Y:S02]  /*0190*/  IMAD.IADD R21, R2, 0x1, -R21 ;  /* 0x0000000102157824 */ /* 0x000fe400078e0a15 */
[----:B------:R-:W1:Y:S02]  /*01a0*/  LDC.64 R2, c[0x0][0x218] ;  /* 0x00008600ff027b82 */ /* 0x000e640000000a00 */
[----:B--2---:R-:W-:-:S05]  /*01b0*/  IMAD.WIDE R12, R21, 0x4, R12 ;  /* 0x00000004150c7825 */ /* 0x004fca00078e020c */
[----:B------:R-:W2:Y:S04]  /*01c0*/  @!P0 LDG.E.EL R0, desc[UR4][R12.64] ;  /* 0x000000040c008981 */ /* 0x000ea8000c2e1900 */
[----:B------:R5:W3:Y:S01]  /*01d0*/  @!P0 LDG.E.EL R6, desc[UR4][R12.64] ;  /* 0x000000040c068981 */ /* 0x000ae2000c2e1900 */
[----:B----4-:R-:W-:-:S05]  /*01e0*/  IMAD.WIDE R8, R21, 0x4, R8 ;  /* 0x0000000415087825 */ /* 0x010fca00078e0208 */
[----:B------:R-:W4:Y:S01]  /*01f0*/  @!P0 LDG.E.EL R17, desc[UR4][R8.64] ;  /* 0x0000000408118981 */ /* 0x000f22000c2e1900 */
[----:B-----5:R-:W-:-:S03]  /*0200*/  IMAD.WIDE R12, R7, 0x4, R22 ;  /* 0x00000004070c7825 */ /* 0x020fc600078e0216 */
[----:B------:R5:W4:Y:S01]  /*0210*/  @!P0 LDG.E.EL R14, desc[UR4][R8.64] ;  /* 0x00000004080e8981 */ /* 0x000b22000c2e1900 */
[----:B0-----:R-:W-:-:S03]  /*0220*/  IMAD.WIDE R22, R21, 0x4, R18 ;  /* 0x0000000415167825 */ /* 0x001fc600078e0212 */
[----:B------:R-:W4:Y:S01]  /*0230*/  @!P0 LDG.E.64 R4, desc[UR4][R12.64] ;  /* 0x000000040c048981 */ /* 0x000f22000c1e1b00 */
[----:B------:R-:W-:Y:S01]  /*0240*/  CS2R R18, SRZ ;  /* 0x0000000000127805 */ /* 0x000fe2000001ff00 */
[----:B------:R-:W-:Y:S01]  /*0250*/  IMAD.WIDE R20, R21, 0x4, R10 ;  /* 0x0000000415147825 */ /* 0x000fe200078e020a */
[----:B------:R-:W-:Y:S01]  /*0260*/  CS2R R10, SRZ ;  /* 0x00000000000a7805 */ /* 0x000fe2000001ff00 */
[----:B------:R-:W4:Y:S02]  /*0270*/  @!P0 LDG.E.EL R15, desc[UR4][R22.64] ;  /* 0x00000004160f8981 */ /* 0x000f24000c2e1900 */
[----:B-1----:R-:W-:Y:S02]  /*0280*/  IMAD.WIDE R2, R7, 0x4, R2 ;  /* 0x0000000407027825 */ /* 0x002fe400078e0202 */
[----:B------:R-:W4:Y:S04]  /*0290*/  @!P0 LDG.E.EL R16, desc[UR4][R22.64] ;  /* 0x0000000416108981 */ /* 0x000f28000c2e1900 */
[----:B------:R-:W4:Y:S04]  /*02a0*/  @!P0 LDG.E.EL R19, desc[UR4][R20.64] ;  /* 0x0000000414138981 */ /* 0x000f28000c2e1900 */
[----:B------:R-:W4:Y:S04]  /*02b0*/  @!P0 LDG.E.EL R18, desc[UR4][R20.64] ;  /* 0x0000000414128981 */ /* 0x000f28000c2e1900 */
[----:B------:R0:W4:Y:S01]  /*02c0*/  @!P0 LDG.E.64 R10, desc[UR4][R2.64] ;  /* 0x00000004020a8981 */ /* 0x000122000c1e1b00 */
[----:B--2---:R-:W-:Y:S01]  /*02d0*/  FADD R0, R0, 9.9999997473787516356e-06 ;  /* 0x3727c5ac00007421 */ /* 0x004fe20000000000 */
[----:B---3--:R-:W-:-:S03]  /*02e0*/  FADD R6, R6, 9.9999997473787516356e-06 ;  /* 0x3727c5ac06067421 */ /* 0x008fc60000000000 */
[----:B-----5:R-:W1:Y:S08]  /*02f0*/  MUFU.SQRT R8, R0 ;  /* 0x0000000000087308 */ /* 0x020e700000002000 */
[----:B------:R-:W2:Y:S01]  /*0300*/  MUFU.SQRT R9, R6 ;  /* 0x0000000600097308 */ /* 0x000ea20000002000 */
[C---:B-1----:R-:W-:Y:S02]  /*0310*/  FSETP.GT.AND P1, PT, R8.reuse, 8.50705917302346158658e+37, PT ;  /* 0x7e8000000800780b */ /* 0x042fe40003f24000 */
[----:B------:R-:W-:-:S02]  /*0320*/  FSETP.GEU.AND P3, PT, R8, 1.175494350822287508e-38, PT ;  /* 0x008000000800780b */ /* 0x000fc40003f6e000 */
[C---:B--2---:R-:W-:Y:S02]  /*0330*/  FSETP.GT.AND P2, PT, R9.reuse, 8.50705917302346158658e+37, PT ;  /* 0x7e8000000900780b */ /* 0x044fe40003f44000 */
[----:B------:R-:W-:-:S07]  /*0340*/  FSETP.GEU.AND P4, PT, R9, 1.175494350822287508e-38, PT ;  /* 0x008000000900780b */ /* 0x000fce0003f8e000 */
[----:B------:R-:W-:-:S04]  /*0350*/  @P1 FMUL R8, R8, 0.25 ;  /* 0x3e80000008081820 */ /* 0x000fc80000400000 */
[----:B------:R-:W-:Y:S01]  /*0360*/  @!P3 FMUL R8, R8, 16777216 ;  /* 0x4b8000000808b820 */ /* 0x000fe20000400000 */
[----:B------:R-:W-:-:S04]  /*0370*/  @P2 FMUL R9, R9, 0.25 ;  /* 0x3e80000009092820 */ /* 0x000fc80000400000 */
[----:B------:R-:W-:Y:S01]  /*0380*/  @!P4 FMUL R9, R9, 16777216 ;  /* 0x4b8000000909c820 */ /* 0x000fe20000400000 */
[----:B------:R-:W1:Y:S01]  /*0390*/  MUFU.RCP R8, R8 ;  /* 0x0000000800087308 */ /* 0x000e620000001000 */
[----:B------:R-:W-:-:S07]  /*03a0*/  MOV R0, 0x3e800000 ;  /* 0x3e80000000007802 */ /* 0x000fce0000000f00 */
[----:B------:R-:W2:Y:S01]  /*03b0*/  MUFU.RCP R9, R9 ;  /* 0x0000000900097308 */ /* 0x000ea20000001000 */
[C---:B0-----:R-:W-:Y:S02]  /*03c0*/  FSEL R3, R0.reuse, 1, P1 ;  /* 0x3f80000000037808 */ /* 0x041fe40000800000 */
[----:B------:R-:W-:-:S03]  /*03d0*/  FSEL R0, R0, 1, P2 ;  /* 0x3f80000000007808 */ /* 0x000fc60001000000 */
[----:B------:R-:W-:Y:S02]  /*03e0*/  @!P3 FMUL R3, R3, 16777216 ;  /* 0x4b8000000303b820 */ /* 0x000fe40000400000 */
[----:B------:R-:W-:Y:S01]  /*03f0*/  @!P4 FMUL R0, R0, 16777216 ;  /* 0x4b8000000000c820 */ /* 0x000fe20000400000 */
[----:B----4-:R-:W-:Y:S01]  /*0400*/  FADD R5, -R14, R5 ;  /* 0x000000050e057221 */ /* 0x010fe20000000100 */
[----:B-1----:R-:W-:Y:S01]  /*0410*/  FMUL R3, R8, R3 ;  /* 0x0000000308037220 */ /* 0x002fe20000400000 */
[----:B------:R-:W-:Y:S01]  /*0420*/  FADD R4, -R17, R4 ;  /* 0x0000000411047221 */ /* 0x000fe20000000100 */
[----:B--2---:R-:W-:-:S03]  /*0430*/  FMUL R0, R9, R0 ;  /* 0x0000000009007220 */ /* 0x004fc60000400000 */
[----:B------:R-:W-:Y:S01]  /*0440*/  FMUL R3, R3, R4 ;  /* 0x0000000403037220 */ /* 0x000fe20000400000 */
[----:B------:R-:W-:-:S03]  /*0450*/  FMUL R0, R0, R5 ;  /* 0x0000000500007220 */ /* 0x000fc60000400000 */
[----:B------:R-:W-:Y:S02]  /*0460*/  FFMA R15, R3, R15, R18 ;  /* 0x0000000f030f7223 */ /* 0x000fe40000000012 */
[----:B------:R-:W0:Y:S01]  /*0470*/  LDC.64 R2, c[0x0][0x210] ;  /* 0x00008400ff027b82 */ /* 0x000e220000000a00 */
[----:B------:R-:W-:Y:S01]  /*0480*/  FFMA R0, R0, R16, R19 ;  /* 0x0000001000007223 */ /* 0x000fe20000000013 */
[----:B------:R-:W-:-:S03]  /*0490*/  FFMA R10, R15, 0.10000000149011611938, R10 ;  /* 0x3dcccccd0f0a7823 */ /* 0x000fc6000000000a */
[----:B------:R-:W-:Y:S02]  /*04a0*/  FFMA R11, R0, 0.10000000149011611938, R11 ;  /* 0x3dcccccd000b7823 */ /* 0x000fe4000000000b */
[----:B------:R-:W-:-:S03]  /*04b0*/  FSETP.GT.AND P2, PT, R10, RZ, PT ;  /* 0x000000ff0a00720b */ /* 0x000fc60003f44000 */
[----:B------:R-:W-:-:S10]  /*04c0*/  FSETP.GT.AND P1, PT, R11, RZ, PT ;  /* 0x000000ff0b00720b */ /* 0x000fd40003f24000 */
[----:B------:R-:W-:-:S03]  /*04d0*/  @!P2 FMUL R10, R10, 0.20000000298023223877 ;  /* 0x3e4ccccd0a0aa820 */ /* 0x000fc60000400000 */
[----:B------:R-:W-:Y:S01]  /*04e0*/  @!P1 FMUL R11, R11, 0.20000000298023223877 ;  /* 0x3e4ccccd0b0b9820 */ /* 0x000fe20000400000 */
[----:B0-----:R-:W-:Y:S01]  /*04f0*/  IMAD.WIDE R2, R7, 0x4, R2 ;  /* 0x0000000407027825 */ /* 0x001fe200078e0202 */
[----:B------:R-:W-:-:S03]  /*0500*/  FSETP.GT.AND P3, PT, R10, RZ, PT ;  /* 0x000000ff0a00720b */ /* 0x000fc60003f64000 */
[----:B------:R-:W-:Y:S02]  /*0510*/  FSETP.GT.AND P2, PT, R11, RZ, PT ;  /* 0x000000ff0b00720b */ /* 0x000fe40003f44000 */
[----:B------:R-:W-:Y:S02]  /*0520*/  IADD3 R4, P1, R7, UR6, RZ ;  /* 0x0000000607047c10 */ /* 0x000fe4000ff3e0ff */
[----:B------:R-:W-:Y:S02]  /*0530*/  SEL R9, RZ, 0x100, !P2 ;  /* 0x00000100ff097807 */ /* 0x000fe40005000000 */
[----:B------:R-:W-:Y:S01]  /*0540*/  SEL R0, RZ, 0x1, !P3 ;  /* 0x00000001ff007807 */ /* 0x000fe20005800000 */
[----:B------:R0:W-:Y:S01]  /*0550*/  @!P0 STG.E.64 desc[UR4][R2.64], R10 ;  /* 0x0000000a02008986 */ /* 0x0001e2000c101b04 */
[----:B------:R-:W-:-:S03]  /*0560*/  LEA.HI.X.SX32 R5, R7, UR7, 0x1, P1 ;  /* 0x0000000707057c11 */ /* 0x000fc600088f0eff */
[----:B------:R-:W-:Y:S01]  /*0570*/  IMAD.IADD R9, R0, 0x1, R9 ;  /* 0x0000000100097824 */ /* 0x000fe200078e0209 */
[----:B0-----:R-:W-:Y:S06]  /*0580*/  @P0 EXIT ;  /* 0x000000000000094d */ /* 0x001fec0003800000 */
[----:B------:R-:W-:Y:S01]  /*0590*/  STG.E.U16 desc[UR4][R4.64], R9 ;  /* 0x0000000904007986 */ /* 0x000fe2000c101504 */
[----:B------:R-:W-:Y:S05]  /*05a0*/  EXIT ;  /* 0x000000000000794d */ /* 0x000fea0003800000 */
.L_x_0:
[----:B------:R-:W-:-:S00]  /*05b0*/  BRA `(.L_x_0) ;  /* 0xfffffffc00fc7947 */ /* 0x000fc0000383ffff */
[----:B------:R-:W-:-:S00]  /*05c0*/  NOP ;  /* 0x0000000000007918 */ /* 0x000fc00000000000 */
        /* <DEDUP_REMOVED lines=11> */
.L_x_1:


//--------------------- .nv.global.init           --------------------------
	.section	.nv.global.init,"aw",@progbits
.nv.global.init:
	.type		_$_str,@object
	.size		_$_str,(_$_str_$_2 - _$_str)
_$_str:
        /*0000*/ 	.byte	0x5f, 0x5f, 0x43, 0x55, 0x44, 0x41, 0x5f, 0x46, 0x54, 0x5a, 0x00
	.type		_$_str_$_2,@object
	.size		_$_str_$_2,(.L_1 - _$_str_$_2)
_$_str_$_2:
        /*000b*/ 	.byte	0x5f, 0x5f, 0x43, 0x55, 0x44, 0x41, 0x5f, 0x50, 0x52, 0x45, 0x43, 0x5f, 0x53, 0x51, 0x52, 0x54
        /*001b*/ 	.byte	0x00
.L_1:


//--------------------- .nv.constant0.triton_poi_fused__native_batch_norm_legit_no_training_add_leaky_relu_leaky_relu_backward_mul_1 --------------------------
	.section	.nv.constant0.triton_poi_fused__native_batch_norm_legit_no_training_add_leaky_relu_leaky_relu_backward_mul_1,"a",@progbits
	.sectionflags	@""
	.align	4
.nv.constant0.triton_poi_fused__native_batch_norm_legit_no_training_add_leaky_relu_leaky_relu_backward_mul_1:
	.zero		596
